	.headerflags	@"EF_CUDA_TEXMODE_UNIFIED EF_CUDA_64BIT_ADDRESS EF_CUDA_ACCELERATORS EF_CUDA_SM90 EF_CUDA_VIRTUAL_SM(EF_CUDA_SM90)"
	.elftype	@"ET_EXEC"


//--------------------- .nv.info                  --------------------------
	.section	.nv.info,"",@"SHT_CUDA_INFO"
	.align	4


	//----- nvinfo : EIATTR_REGCOUNT
	.align		4
        /*0000*/ 	.byte	0x04, 0x2f
        /*0002*/ 	.short	(.L_1 - .L_0)
	.align		4
.L_0:
        /*0004*/ 	.word	index@(triton_poi_fused__to_copy_add_arange_mul_18)
        /*0008*/ 	.word	0x0000000a


	//----- nvinfo : EIATTR_MIN_STACK_SIZE
	.align		4
.L_1:
        /*000c*/ 	.byte	0x04, 0x12
        /*000e*/ 	.short	(.L_3 - .L_2)
	.align		4
.L_2:
        /*0010*/ 	.word	index@(triton_poi_fused__to_copy_add_arange_mul_18)
        /*0014*/ 	.word	0x00000000


	//----- nvinfo : EIATTR_FRAME_SIZE
	.align		4
.L_3:
        /*0018*/ 	.byte	0x04, 0x11
        /*001a*/ 	.short	(.L_5 - .L_4)
	.align		4
.L_4:
        /*001c*/ 	.word	index@(triton_poi_fused__to_copy_add_arange_mul_18)
        /*0020*/ 	.word	0x00000000


	//----- nvinfo : EIATTR_MIN_STACK_SIZE
	.align		4
.L_5:
        /*0024*/ 	.byte	0x04, 0x12
        /*0026*/ 	.short	(.L_7 - .L_6)
	.align		4
.L_6:
        /*0028*/ 	.word	index@(triton_poi_fused__to_copy_add_arange_mul_18)
        /*002c*/ 	.word	0x00000000
.L_7:


//--------------------- .nv.info.triton_poi_fused__to_copy_add_arange_mul_18 --------------------------
	.section	.nv.info.triton_poi_fused__to_copy_add_arange_mul_18,"",@"SHT_CUDA_INFO"
	.sectionflags	@""
	.align	4


	//----- nvinfo : EIATTR_CUDA_API_VERSION
	.align		4
        /*0000*/ 	.byte	0x04, 0x37
        /*0002*/ 	.short	(.L_9 - .L_8)
.L_8:
        /*0004*/ 	.word	0x0000007c


	//----- nvinfo : EIATTR_KPARAM_INFO
	.align		4
.L_9:
        /*0008*/ 	.byte	0x04, 0x17
        /*000a*/ 	.short	(.L_11 - .L_10)
.L_10:
        /*000c*/ 	.word	0x00000000
        /*0010*/ 	.short	0x0001
        /*0012*/ 	.short	0x0008
        /*0014*/ 	.byte	0x00, 0xf0, 0x11, 0x00


	//----- nvinfo : EIATTR_KPARAM_INFO
	.align		4
.L_11:
        /*0018*/ 	.byte	0x04, 0x17
        /*001a*/ 	.short	(.L_13 - .L_12)
.L_12:
        /*001c*/ 	.word	0x00000000
        /*0020*/ 	.short	0x0000
        /*0022*/ 	.short	0x0000
        /*0024*/ 	.byte	0x00, 0xf4, 0x21, 0x00


	//----- nvinfo : EIATTR_SPARSE_MMA_MASK
	.align		4
.L_13:
        /*0028*/ 	.byte	0x03, 0x50
        /*002a*/ 	.short	0x0000


	//----- nvinfo : EIATTR_MAXREG_COUNT
	.align		4
        /*002c*/ 	.byte	0x03, 0x1b
        /*002e*/ 	.short	0x00ff


	//----- nvinfo : EIATTR_EXIT_INSTR_OFFSETS
	.align		4
        /*0030*/ 	.byte	0x04, 0x1c
        /*0032*/ 	.short	(.L_15 - .L_14)


	//   ....[0]....
.L_14:
        /*0034*/ 	.word	0x00000120


	//   ....[1]....
        /*0038*/ 	.word	0x00000150


	//----- nvinfo : EIATTR_REQNTID
	.align		4
.L_15:
        /*003c*/ 	.byte	0x04, 0x10
        /*003e*/ 	.short	(.L_17 - .L_16)
.L_16:
        /*0040*/ 	.word	0x00000020
        /*0044*/ 	.word	0x00000001
        /*0048*/ 	.word	0x00000001


	//----- nvinfo : EIATTR_CBANK_PARAM_SIZE
	.align		4
.L_17:
        /*004c*/ 	.byte	0x03, 0x19
        /*004e*/ 	.short	0x000c


	//----- nvinfo : EIATTR_PARAM_CBANK
	.align		4
        /*0050*/ 	.byte	0x04, 0x0a
        /*0052*/ 	.short	(.L_19 - .L_18)
	.align		4
.L_18:
        /*0054*/ 	.word	index@(.nv.constant0.triton_poi_fused__to_copy_add_arange_mul_18)
        /*0058*/ 	.short	0x0210
        /*005a*/ 	.short	0x000c


	//----- nvinfo : EIATTR_SW_WAR
	.align		4
.L_19:
        /*005c*/ 	.byte	0x04, 0x36
        /*005e*/ 	.short	(.L_21 - .L_20)
.L_20:
        /*0060*/ 	.word	0x00000008
.L_21:


//--------------------- .nv.callgraph             --------------------------
	.section	.nv.callgraph,"",@"SHT_CUDA_CALLGRAPH"
	.align	4
	.sectionentsize	8
	.align		4
        /*0000*/ 	.word	0x00000000
	.align		4
        /*0004*/ 	.word	0xffffffff
	.align		4
        /*0008*/ 	.word	0x00000000
	.align		4
        /*000c*/ 	.word	0xfffffffe
	.align		4
        /*0010*/ 	.word	0x00000000
	.align		4
        /*0014*/ 	.word	0xfffffffd
	.align		4
        /*0018*/ 	.word	0x00000000
	.align		4
        /*001c*/ 	.word	0xfffffffc


//--------------------- .text.triton_poi_fused__to_copy_add_arange_mul_18 --------------------------
	.section	.text.triton_poi_fused__to_copy_add_arange_mul_18,"ax",@progbits
	.align	128
        .global         triton_poi_fused__to_copy_add_arange_mul_18
        .type           triton_poi_fused__to_copy_add_arange_mul_18,@function
        .size           triton_poi_fused__to_copy_add_arange_mul_18,(.L_x_1 - triton_poi_fused__to_copy_add_arange_mul_18)
        .other          triton_poi_fused__to_copy_add_arange_mul_18,@"STO_CUDA_ENTRY STV_DEFAULT"
triton_poi_fused__to_copy_add_arange_mul_18:
.text.triton_poi_fused__to_copy_add_arange_mul_18:
[----:B------:R-:W0:Y:S02]  /*0000*/  LDC R1, c[0x0][0x28] ;  /* 0x00000a00ff017b82 */ /* 0x000e240000000800 */
[----:B------:R-:W1:Y:S01]  /*0010*/  S2R R0, SR_TID.X ;  /* 0x0000000000007919 */ /* 0x000e620000002100 */
[----:B------:R-:W2:Y:S01]  /*0020*/  LDC.64 R2, c[0x0][0x210] ;  /* 0x00008400ff027b82 */ /* 0x000ea20000000a00 */
[----:B------:R-:W3:Y:S01]  /*0030*/  S2R R5, SR_CTAID.X ;  /* 0x0000000000057919 */ /* 0x000ee20000002500 */
[----:B-1----:R-:W-:-:S05]  /*0040*/  IMAD.SHL.U32 R0, R0, 0x2, RZ ;  /* 0x0000000200007824 */ /* 0x002fca00078e00ff */
[----:B------:R-:W-:-:S05]  /*0050*/  LOP3.LUT R0, R0, 0x3e, RZ, 0xc0, !PT ;  /* 0x0000003e00007812 */ /* 0x000fca00078ec0ff */
[----:B---3--:R-:W-:-:S04]  /*0060*/  IMAD R5, R5, 0x40, R0 ;  /* 0x0000004005057824 */ /* 0x008fc800078e0200 */
[C---:B------:R-:W-:Y:S01]  /*0070*/  VIADD R0, R5.reuse, 0x1 ;  /* 0x0000000105007836 */ /* 0x040fe20000000000 */
[----:B------:R-:W-:Y:S01]  /*0080*/  I2FP.F32.S32 R4, R5 ;  /* 0x0000000500047245 */ /* 0x000fe20000201400 */
[C---:B--2---:R-:W-:Y:S01]  /*0090*/  IMAD.WIDE R2, R5.reuse, 0x8, R2 ;  /* 0x0000000805027825 */ /* 0x044fe200078e0202 */
[----:B------:R-:W-:Y:S02]  /*00a0*/  ISETP.GE.AND P0, PT, R5, 0x40, PT ;  /* 0x000000400500780c */ /* 0x000fe40003f06270 */
[----:B------:R-:W-:Y:S01]  /*00b0*/  I2FP.F32.S32 R0, R0 ;  /* 0x0000000000007245 */ /* 0x000fe20000201400 */
[----:B------:R-:W-:-:S04]  /*00c0*/  FMUL R4, R4, 0.5 ;  /* 0x3f00000004047820 */ /* 0x000fc80000400000 */
[----:B------:R-:W-:Y:S02]  /*00d0*/  FMUL R0, R0, 0.5 ;  /* 0x3f00000000007820 */ /* 0x000fe40000400000 */
[----:B------:R-:W1:Y:S08]  /*00e0*/  F2I.TRUNC.NTZ R4, R4 ;  /* 0x0000000400047305 */ /* 0x000e70000020f100 */
[----:B------:R-:W2:Y:S01]  /*00f0*/  F2I.TRUNC.NTZ R6, R0 ;  /* 0x0000000000067305 */ /* 0x000ea2000020f100 */
[----:B-1----:R-:W-:-:S02]  /*0100*/  SHF.R.S32.HI R5, RZ, 0x1f, R4 ;  /* 0x0000001fff057819 */ /* 0x002fc40000011404 */
[----:B--2---:R-:W-:Y:S01]  /*0110*/  SHF.R.S32.HI R7, RZ, 0x1f, R6 ;  /* 0x0000001fff077819 */ /* 0x004fe20000011406 */
[----:B------:R-:W-:Y:S06]  /*0120*/  @P0 EXIT ;  /* 0x000000000000094d */ /* 0x000fec0003800000 */
[----:B------:R-:W-:Y:S02]  /*0130*/  ULDC.64 UR4, c[0x0][0x208] ;  /* 0x0000820000047ab9 */ /* 0x000fe40000000a00 */
[----:B------:R-:W-:Y:S01]  /*0140*/  STG.E.128 desc[UR4][R2.64], R4 ;  /* 0x0000000402007986 */ /* 0x000fe2000c101d04 */
[----:B------:R-:W-:Y:S05]  /*0150*/  EXIT ;  /* 0x000000000000794d */ /* 0x000fea0003800000 */
.L_x_0:
[----:B------:R-:W-:-:S00]  /*0160*/  BRA `(.L_x_0) ;  /* 0xfffffffc00fc7947 */ /* 0x000fc0000383ffff */
[----:B------:R-:W-:-:S00]  /*0170*/  NOP ;  /* 0x0000000000007918 */ /* 0x000fc00000000000 */
        /* <DEDUP_REMOVED lines=8> */
.L_x_1:


//--------------------- .nv.constant0.triton_poi_fused__to_copy_add_arange_mul_18 --------------------------
	.section	.nv.constant0.triton_poi_fused__to_copy_add_arange_mul_18,"a",@progbits
	.sectionflags	@""
	.align	4
.nv.constant0.triton_poi_fused__to_copy_add_arange_mul_18:
	.zero		540
